	.headerflags	@"EF_CUDA_TEXMODE_UNIFIED EF_CUDA_64BIT_ADDRESS EF_CUDA_SM86 EF_CUDA_VIRTUAL_SM(EF_CUDA_SM86)"
	.elftype	@"ET_EXEC"


//--------------------- .nv.info                  --------------------------
	.section	.nv.info,"",@"SHT_CUDA_INFO"
	.align	4


	//----- nvinfo : EIATTR_REGCOUNT
	.align		4
        /*0000*/ 	.byte	0x04, 0x2f
        /*0002*/ 	.short	(.L_2 - .L_1)
	.align		4
.L_1:
        /*0004*/ 	.word	index@(triton_poi_fused__scaled_dot_product_flash_attention__to_copy_add_mean_mul_pow_rsqrt_3)
        /*0008*/ 	.word	0x00000023


	//----- nvinfo : EIATTR_MIN_STACK_SIZE
	.align		4
.L_2:
        /*000c*/ 	.byte	0x04, 0x12
        /*000e*/ 	.short	(.L_4 - .L_3)
	.align		4
.L_3:
        /*0010*/ 	.word	index@(triton_poi_fused__scaled_dot_product_flash_attention__to_copy_add_mean_mul_pow_rsqrt_3)
        /*0014*/ 	.word	0x00000000


	//----- nvinfo : EIATTR_FRAME_SIZE
	.align		4
.L_4:
        /*0018*/ 	.byte	0x04, 0x11
        /*001a*/ 	.short	(.L_6 - .L_5)
	.align		4
.L_5:
        /*001c*/ 	.word	index@(triton_poi_fused__scaled_dot_product_flash_attention__to_copy_add_mean_mul_pow_rsqrt_3)
        /*0020*/ 	.word	0x00000000


	//----- nvinfo : EIATTR_MIN_STACK_SIZE
	.align		4
.L_6:
        /*0024*/ 	.byte	0x04, 0x12
        /*0026*/ 	.short	(.L_8 - .L_7)
	.align		4
.L_7:
        /*0028*/ 	.word	index@(triton_poi_fused__scaled_dot_product_flash_attention__to_copy_add_mean_mul_pow_rsqrt_3)
        /*002c*/ 	.word	0x00000000
.L_8:


//--------------------- .nv.info.triton_poi_fused__scaled_dot_product_flash_attention__to_copy_add_mean_mul_pow_rsqrt_3 --------------------------
	.section	.nv.info.triton_poi_fused__scaled_dot_product_flash_attention__to_copy_add_mean_mul_pow_rsqrt_3,"",@"SHT_CUDA_INFO"
	.sectionflags	@""
	.align	4


	//----- nvinfo : EIATTR_CUDA_API_VERSION
	.align		4
        /*0000*/ 	.byte	0x04, 0x37
        /*0002*/ 	.short	(.L_10 - .L_9)
.L_9:
        /*0004*/ 	.word	0x0000007c


	//----- nvinfo : EIATTR_SW2861232_WAR
	.align		4
.L_10:
        /*0008*/ 	.byte	0x01, 0x35
	.zero		2


	//----- nvinfo : EIATTR_PARAM_CBANK
	.align		4
        /*000c*/ 	.byte	0x04, 0x0a
        /*000e*/ 	.short	(.L_12 - .L_11)
	.align		4
.L_11:
        /*0010*/ 	.word	index@(.nv.constant0.triton_poi_fused__scaled_dot_product_flash_attention__to_copy_add_mean_mul_pow_rsqrt_3)
        /*0014*/ 	.short	0x0160
        /*0016*/ 	.short	0x0060


	//----- nvinfo : EIATTR_CBANK_PARAM_SIZE
	.align		4
.L_12:
        /*0018*/ 	.byte	0x03, 0x19
        /*001a*/ 	.short	0x0060


	//----- nvinfo : EIATTR_KPARAM_INFO
	.align		4
        /*001c*/ 	.byte	0x04, 0x17
        /*001e*/ 	.short	(.L_14 - .L_13)
.L_13:
        /*0020*/ 	.word	0x00000000
        /*0024*/ 	.short	0x000b
        /*0026*/ 	.short	0x0058
        /*0028*/ 	.byte	0x00, 0xf4, 0x21, 0x00


	//----- nvinfo : EIATTR_KPARAM_INFO
	.align		4
.L_14:
        /*002c*/ 	.byte	0x04, 0x17
        /*002e*/ 	.short	(.L_16 - .L_15)
.L_15:
        /*0030*/ 	.word	0x00000000
        /*0034*/ 	.short	0x000a
        /*0036*/ 	.short	0x0050
        /*0038*/ 	.byte	0x00, 0xf0, 0x11, 0x00


	//----- nvinfo : EIATTR_KPARAM_INFO
	.align		4
.L_16:
        /*003c*/ 	.byte	0x04, 0x17
        /*003e*/ 	.short	(.L_18 - .L_17)
.L_17:
        /*0040*/ 	.word	0x00000000
        /*0044*/ 	.short	0x0009
        /*0046*/ 	.short	0x0048
        /*0048*/ 	.byte	0x00, 0xf4, 0x21, 0x00


	//----- nvinfo : EIATTR_KPARAM_INFO
	.align		4
.L_18:
        /*004c*/ 	.byte	0x04, 0x17
        /*004e*/ 	.short	(.L_20 - .L_19)
.L_19:
        /*0050*/ 	.word	0x00000000
        /*0054*/ 	.short	0x0008
        /*0056*/ 	.short	0x0040
        /*0058*/ 	.byte	0x00, 0xf4, 0x21, 0x00


	//----- nvinfo : EIATTR_KPARAM_INFO
	.align		4
.L_20:
        /*005c*/ 	.byte	0x04, 0x17
        /*005e*/ 	.short	(.L_22 - .L_21)
.L_21:
        /*0060*/ 	.word	0x00000000
        /*0064*/ 	.short	0x0007
        /*0066*/ 	.short	0x0038
        /*0068*/ 	.byte	0x00, 0xf4, 0x21, 0x00


	//----- nvinfo : EIATTR_KPARAM_INFO
	.align		4
.L_22:
        /*006c*/ 	.byte	0x04, 0x17
        /*006e*/ 	.short	(.L_24 - .L_23)
.L_23:
        /*0070*/ 	.word	0x00000000
        /*0074*/ 	.short	0x0006
        /*0076*/ 	.short	0x0030
        /*0078*/ 	.byte	0x00, 0xf4, 0x21, 0x00


	//----- nvinfo : EIATTR_KPARAM_INFO
	.align		4
.L_24:
        /*007c*/ 	.byte	0x04, 0x17
        /*007e*/ 	.short	(.L_26 - .L_25)
.L_25:
        /*0080*/ 	.word	0x00000000
        /*0084*/ 	.short	0x0005
        /*0086*/ 	.short	0x0028
        /*0088*/ 	.byte	0x00, 0xf4, 0x21, 0x00


	//----- nvinfo : EIATTR_KPARAM_INFO
	.align		4
.L_26:
        /*008c*/ 	.byte	0x04, 0x17
        /*008e*/ 	.short	(.L_28 - .L_27)
.L_27:
        /*0090*/ 	.word	0x00000000
        /*0094*/ 	.short	0x0004
        /*0096*/ 	.short	0x0020
        /*0098*/ 	.byte	0x00, 0xf4, 0x21, 0x00


	//----- nvinfo : EIATTR_KPARAM_INFO
	.align		4
.L_28:
        /*009c*/ 	.byte	0x04, 0x17
        /*009e*/ 	.short	(.L_30 - .L_29)
.L_29:
        /*00a0*/ 	.word	0x00000000
        /*00a4*/ 	.short	0x0003
        /*00a6*/ 	.short	0x0018
        /*00a8*/ 	.byte	0x00, 0xf4, 0x21, 0x00


	//----- nvinfo : EIATTR_KPARAM_INFO
	.align		4
.L_30:
        /*00ac*/ 	.byte	0x04, 0x17
        /*00ae*/ 	.short	(.L_32 - .L_31)
.L_31:
        /*00b0*/ 	.word	0x00000000
        /*00b4*/ 	.short	0x0002
        /*00b6*/ 	.short	0x0010
        /*00b8*/ 	.byte	0x00, 0xf4, 0x21, 0x00


	//----- nvinfo : EIATTR_KPARAM_INFO
	.align		4
.L_32:
        /*00bc*/ 	.byte	0x04, 0x17
        /*00be*/ 	.short	(.L_34 - .L_33)
.L_33:
        /*00c0*/ 	.word	0x00000000
        /*00c4*/ 	.short	0x0001
        /*00c6*/ 	.short	0x0008
        /*00c8*/ 	.byte	0x00, 0xf4, 0x21, 0x00


	//----- nvinfo : EIATTR_KPARAM_INFO
	.align		4
.L_34:
        /*00cc*/ 	.byte	0x04, 0x17
        /*00ce*/ 	.short	(.L_36 - .L_35)
.L_35:
        /*00d0*/ 	.word	0x00000000
        /*00d4*/ 	.short	0x0000
        /*00d6*/ 	.short	0x0000
        /*00d8*/ 	.byte	0x00, 0xf4, 0x21, 0x00


	//----- nvinfo : EIATTR_MAXREG_COUNT
	.align		4
.L_36:
        /*00dc*/ 	.byte	0x03, 0x1b
        /*00de*/ 	.short	0x0080


	//----- nvinfo : EIATTR_EXIT_INSTR_OFFSETS
	.align		4
        /*00e0*/ 	.byte	0x04, 0x1c
        /*00e2*/ 	.short	(.L_38 - .L_37)


	//   ....[0]....
.L_37:
        /*00e4*/ 	.word	0x000007d0


	//----- nvinfo : EIATTR_REQNTID
	.align		4
.L_38:
        /*00e8*/ 	.byte	0x04, 0x10
        /*00ea*/ 	.short	(.L_40 - .L_39)
.L_39:
        /*00ec*/ 	.word	0x00000200
        /*00f0*/ 	.word	0x00000001
        /*00f4*/ 	.word	0x00000001
.L_40:


//--------------------- .nv.callgraph             --------------------------
	.section	.nv.callgraph,"",@"SHT_CUDA_CALLGRAPH"
	.align	4
	.sectionentsize	8
	.align		4
        /*0000*/ 	.word	0x00000000
	.align		4
        /*0004*/ 	.word	0xffffffff
	.align		4
        /*0008*/ 	.word	0x00000000
	.align		4
        /*000c*/ 	.word	0xfffffffe
	.align		4
        /*0010*/ 	.word	0x00000000
	.align		4
        /*0014*/ 	.word	0xfffffffd
	.align		4
        /*0018*/ 	.word	0x00000000
	.align		4
        /*001c*/ 	.word	0xfffffffc


//--------------------- .nv.rel.action            --------------------------
	.section	.nv.rel.action,"",@"SHT_CUDA_RELOCINFO"
	.align	8
	.sectionentsize	8
        /*0000*/ 	.byte	0x73, 0x00, 0x00, 0x00, 0x00, 0x00, 0x00, 0x00, 0x00, 0x00, 0x00, 0x11, 0x25, 0x00, 0x05, 0x36


//--------------------- .nv.constant4             --------------------------
	.section	.nv.constant4,"a",@progbits
	.align	8
	.align		8
.nv.constant4:
        /*0000*/ 	.dword	_$_str


//--------------------- .nv.constant0.triton_poi_fused__scaled_dot_product_flash_attention__to_copy_add_mean_mul_pow_rsqrt_3 --------------------------
	.section	.nv.constant0.triton_poi_fused__scaled_dot_product_flash_attention__to_copy_add_mean_mul_pow_rsqrt_3,"a",@progbits
	.sectionflags	@""
	.align	4
.nv.constant0.triton_poi_fused__scaled_dot_product_flash_attention__to_copy_add_mean_mul_pow_rsqrt_3:
	.zero		448


//--------------------- .text.triton_poi_fused__scaled_dot_product_flash_attention__to_copy_add_mean_mul_pow_rsqrt_3 --------------------------
	.section	.text.triton_poi_fused__scaled_dot_product_flash_attention__to_copy_add_mean_mul_pow_rsqrt_3,"ax",@progbits
	.sectioninfo	@"SHI_REGISTERS=35"
	.align	128
        .global         triton_poi_fused__scaled_dot_product_flash_attention__to_copy_add_mean_mul_pow_rsqrt_3
        .type           triton_poi_fused__scaled_dot_product_flash_attention__to_copy_add_mean_mul_pow_rsqrt_3,@function
        .size           triton_poi_fused__scaled_dot_product_flash_attention__to_copy_add_mean_mul_pow_rsqrt_3,(.L_x_1 - triton_poi_fused__scaled_dot_product_flash_attention__to_copy_add_mean_mul_pow_rsqrt_3)
        .other          triton_poi_fused__scaled_dot_product_flash_attention__to_copy_add_mean_mul_pow_rsqrt_3,@"STO_CUDA_ENTRY STV_DEFAULT"
triton_poi_fused__scaled_dot_product_flash_attention__to_copy_add_mean_mul_pow_rsqrt_3:
.text.triton_poi_fused__scaled_dot_product_flash_attention__to_copy_add_mean_mul_pow_rsqrt_3:
[----:B------:R-:W-:Y:S02]  /*0000*/  MOV R1, c[0x0][0x28] ;  /* 0x00000a0000017a02 */ /* 0x000fe40000000f00 */
[----:B------:R-:W0:Y:S01]  /*0010*/  S2R R15, SR_TID.X ;  /* 0x00000000000f7919 */ /* 0x000e220000002100 */
[----:B------:R-:W-:Y:S01]  /*0020*/  MOV R23, 0x4 ;  /* 0x0000000400177802 */ /* 0x000fe20000000f00 */
[----:B------:R-:W-:Y:S02]  /*0030*/  ULDC.64 UR4, c[0x0][0x118] ;  /* 0x0000460000047ab9 */ /* 0x000fe40000000a00 */
[----:B------:R-:W1:Y:S01]  /*0040*/  S2R R4, SR_CTAID.X ;  /* 0x0000000000047919 */ /* 0x000e620000002500 */
[----:B0-----:R-:W-:Y:S02]  /*0050*/  LOP3.LUT R15, R15, 0x1ff, RZ, 0xc0, !PT ;  /* 0x000001ff0f0f7812 */ /* 0x001fe400078ec0ff */
[----:B-1----:R-:W-:Y:S02]  /*0060*/  SHF.R.S32.HI R0, RZ, 0x16, R4 ;  /* 0x00000016ff007819 */ /* 0x002fe40000011404 */
[----:B------:R-:W-:Y:S02]  /*0070*/  LEA R15, R4, R15, 0x9 ;  /* 0x0000000f040f7211 */ /* 0x000fe400078e48ff */
[----:B------:R-:W-:-:S04]  /*0080*/  SGXT R0, R0, 0x1 ;  /* 0x000000010000781a */ /* 0x000fc80000000200 */
[----:B------:R-:W-:-:S04]  /*0090*/  LEA.HI R0, R0, R15, RZ, 0x7 ;  /* 0x0000000f00007211 */ /* 0x000fc800078f38ff */
[----:B------:R-:W-:Y:S02]  /*00a0*/  LOP3.LUT R8, R0, 0xffffff80, RZ, 0xc0, !PT ;  /* 0xffffff8000087812 */ /* 0x000fe400078ec0ff */
[----:B------:R-:W-:-:S03]  /*00b0*/  SHF.R.S32.HI R0, RZ, 0x7, R0 ;  /* 0x00000007ff007819 */ /* 0x000fc60000011400 */
[----:B------:R-:W-:Y:S02]  /*00c0*/  IMAD.IADD R11, R15, 0x1, -R8 ;  /* 0x000000010f0b7824 */ /* 0x000fe400078e0a08 */
[----:B------:R-:W-:-:S03]  /*00d0*/  IMAD.WIDE R20, R0, R23, c[0x0][0x168] ;  /* 0x00005a0000147625 */ /* 0x000fc600078e0217 */
[----:B------:R-:W-:Y:S01]  /*00e0*/  LOP3.LUT R2, R11, 0x80, RZ, 0xc0, !PT ;  /* 0x000000800b027812 */ /* 0x000fe200078ec0ff */
[----:B------:R-:W-:Y:S01]  /*00f0*/  IMAD.WIDE R6, R0, R23, c[0x0][0x190] ;  /* 0x0000640000067625 */ /* 0x000fe200078e0217 */
[----:B------:R-:W-:Y:S01]  /*0100*/  SHF.R.U32.HI R0, RZ, 0x16, R4 ;  /* 0x00000016ff007819 */ /* 0x000fe20000011604 */
[----:B------:R0:W2:Y:S01]  /*0110*/  LDG.E.EL R20, [R20.64] ;  /* 0x0000000414147981 */ /* 0x0000a2000c2e1900 */
[----:B------:R-:W-:Y:S02]  /*0120*/  LEA.HI R2, R2, R11, RZ, 0x19 ;  /* 0x0000000b02027211 */ /* 0x000fe400078fc8ff */
[----:B------:R-:W-:Y:S01]  /*0130*/  SGXT.U32 R0, R0, 0x1 ;  /* 0x000000010000781a */ /* 0x000fe20000000000 */
[----:B------:R1:W3:Y:S01]  /*0140*/  LDG.E.EL R22, [R6.64] ;  /* 0x0000000406167981 */ /* 0x0002e2000c2e1900 */
[----:B------:R-:W-:-:S04]  /*0150*/  PRMT R2, R2, 0x8880, RZ ;  /* 0x0000888002027816 */ /* 0x000fc800000000ff */
[----:B------:R-:W-:Y:S01]  /*0160*/  SHF.R.S32.HI R2, RZ, 0x1, R2 ;  /* 0x00000001ff027819 */ /* 0x000fe20000011402 */
[----:B------:R-:W-:-:S03]  /*0170*/  IMAD.IADD R4, R15, 0x1, R0 ;  /* 0x000000010f047824 */ /* 0x000fc600078e0200 */
[----:B------:R-:W-:Y:S01]  /*0180*/  PRMT R27, R2, 0x9910, RZ ;  /* 0x00009910021b7816 */ /* 0x000fe200000000ff */
[----:B------:R-:W-:Y:S01]  /*0190*/  IMAD.HI R0, R15, 0x2aaaaaab, RZ ;  /* 0x2aaaaaab0f007827 */ /* 0x000fe200078e02ff */
[----:B------:R-:W-:Y:S02]  /*01a0*/  LOP3.LUT R10, R4, 0xfffffffe, RZ, 0xc0, !PT ;  /* 0xfffffffe040a7812 */ /* 0x000fe400078ec0ff */
[----:B------:R-:W-:Y:S02]  /*01b0*/  SHF.L.U32 R27, R27, 0x1, RZ ;  /* 0x000000011b1b7819 */ /* 0x000fe400000006ff */
[----:B------:R-:W-:Y:S02]  /*01c0*/  IADD3 R10, R15, -R10, RZ ;  /* 0x8000000a0f0a7210 */ /* 0x000fe40007ffe0ff */
[----:B-1----:R-:W-:Y:S01]  /*01d0*/  SHF.R.U32.HI R7, RZ, 0x1f, R0 ;  /* 0x0000001fff077819 */ /* 0x002fe20000011600 */
[----:B------:R-:W-:Y:S01]  /*01e0*/  IMAD.IADD R9, R8, 0x1, R27 ;  /* 0x0000000108097824 */ /* 0x000fe200078e021b */
[----:B------:R-:W-:-:S02]  /*01f0*/  ISETP.GE.AND P0, PT, R10, 0x1, PT ;  /* 0x000000010a00780c */ /* 0x000fc40003f06270 */
[----:B------:R-:W-:Y:S02]  /*0200*/  MOV R14, 0x2 ;  /* 0x00000002000e7802 */ /* 0x000fe40000000f00 */
[----:B------:R-:W-:Y:S02]  /*0210*/  LEA.HI.SX32 R8, R0, R7, 0x17 ;  /* 0x0000000700087211 */ /* 0x000fe400078fbaff */
[----:B------:R-:W-:Y:S02]  /*0220*/  IADD3 R7, R9, 0x1, RZ ;  /* 0x0000000109077810 */ /* 0x000fe40007ffe0ff */
[----:B------:R-:W-:Y:S01]  /*0230*/  ISETP.GT.AND P1, PT, R10, RZ, PT ;  /* 0x000000ff0a00720c */ /* 0x000fe20003f24270 */
[----:B------:R-:W-:Y:S01]  /*0240*/  IMAD.WIDE R4, R15, R14, c[0x0][0x188] ;  /* 0x000062000f047625 */ /* 0x000fe200078e020e */
[----:B------:R-:W-:-:S03]  /*0250*/  PRMT R0, RZ, 0x7610, R0 ;  /* 0x00007610ff007816 */ /* 0x000fc60000000000 */
[-C--:B------:R-:W-:Y:S01]  /*0260*/  IMAD.WIDE R2, R15, R14.reuse, c[0x0][0x160] ;  /* 0x000058000f027625 */ /* 0x080fe200078e020e */
[----:B------:R-:W-:Y:S01]  /*0270*/  PRMT R18, RZ, 0x7610, R18 ;  /* 0x00007610ff127816 */ /* 0x000fe20000000012 */
[----:B------:R1:W4:Y:S02]  /*0280*/  LDG.E.U16 R17, [R4.64] ;  /* 0x0000000404117981 */ /* 0x000324000c1e1500 */
[CC--:B------:R-:W-:Y:S01]  /*0290*/  IMAD.WIDE R12, R7.reuse, R14.reuse, c[0x0][0x160] ;  /* 0x00005800070c7625 */ /* 0x0c0fe200078e020e */
[----:B------:R-:W-:Y:S01]  /*02a0*/  PRMT R16, RZ, 0x7610, R16 ;  /* 0x00007610ff107816 */ /* 0x000fe20000000010 */
[----:B0-----:R0:W5:Y:S01]  /*02b0*/  LDG.E.U16 R21, [R2.64] ;  /* 0x0000000402157981 */ /* 0x001162000c1e1500 */
[----:B------:R-:W-:Y:S01]  /*02c0*/  PRMT R19, RZ, 0x7610, R19 ;  /* 0x00007610ff137816 */ /* 0x000fe20000000013 */
[-C--:B------:R-:W-:Y:S01]  /*02d0*/  IMAD.WIDE R6, R7, R14.reuse, c[0x0][0x188] ;  /* 0x0000620007067625 */ /* 0x080fe200078e020e */
[----:B------:R-:W-:Y:S01]  /*02e0*/  LEA R30, R8, R11, 0x7 ;  /* 0x0000000b081e7211 */ /* 0x000fe200078e38ff */
[----:B------:R0:W4:Y:S01]  /*02f0*/  @!P0 LDG.E.EL.U16 R0, [R12.64] ;  /* 0x000000040c008981 */ /* 0x000122000c2e1500 */
[----:B------:R-:W-:Y:S01]  /*0300*/  PRMT R26, RZ, 0x7610, R26 ;  /* 0x00007610ff1a7816 */ /* 0x000fe2000000001a */
[-C--:B------:R-:W-:Y:S01]  /*0310*/  IMAD.WIDE R24, R11, R14.reuse, c[0x0][0x170] ;  /* 0x00005c000b187625 */ /* 0x080fe200078e020e */
[----:B------:R-:W-:Y:S01]  /*0320*/  PRMT R28, RZ, 0x7610, R28 ;  /* 0x00007610ff1c7816 */ /* 0x000fe2000000001c */
[----:B------:R0:W5:Y:S02]  /*0330*/  @!P0 LDG.E.EL.U16 R18, [R6.64] ;  /* 0x0000000406128981 */ /* 0x000164000c2e1500 */
[-C--:B-1----:R-:W-:Y:S01]  /*0340*/  IMAD.WIDE R4, R9, R14.reuse, c[0x0][0x160] ;  /* 0x0000580009047625 */ /* 0x082fe200078e020e */
[----:B------:R-:W-:Y:S01]  /*0350*/  PRMT R29, RZ, 0x7610, R29 ;  /* 0x00007610ff1d7816 */ /* 0x000fe2000000001d */
[----:B------:R-:W5:Y:S02]  /*0360*/  LDG.E.EL.U16 R24, [R24.64] ;  /* 0x0000000418187981 */ /* 0x000f64000c2e1500 */
[----:B0-----:R-:W-:-:S02]  /*0370*/  IMAD.WIDE R2, R27, R14, c[0x0][0x170] ;  /* 0x00005c001b027625 */ /* 0x001fc400078e020e */
[----:B------:R0:W5:Y:S02]  /*0380*/  @P1 LDG.E.EL.U16 R16, [R4.64] ;  /* 0x0000000404101981 */ /* 0x000164000c2e1500 */
[-C--:B------:R-:W-:Y:S01]  /*0390*/  IMAD.WIDE R10, R11, R14.reuse, c[0x0][0x198] ;  /* 0x000066000b0a7625 */ /* 0x080fe200078e020e */
[----:B------:R-:W-:Y:S01]  /*03a0*/  PRMT R6, RZ, 0x7610, R6 ;  /* 0x00007610ff067816 */ /* 0x000fe20000000006 */
[----:B------:R1:W5:Y:S02]  /*03b0*/  @!P0 LDG.E.EL.U16 R19, [R2.64+0x2] ;  /* 0x0000020402138981 */ /* 0x000364000c2e1500 */
[-C--:B------:R-:W-:Y:S02]  /*03c0*/  IMAD.WIDE R8, R9, R14.reuse, c[0x0][0x188] ;  /* 0x0000620009087625 */ /* 0x080fe400078e020e */
[----:B------:R1:W5:Y:S02]  /*03d0*/  LDG.E.EL.U16 R10, [R10.64] ;  /* 0x000000040a0a7981 */ /* 0x000364000c2e1500 */
[----:B------:R-:W-:-:S02]  /*03e0*/  IMAD.WIDE R12, R27, R14, c[0x0][0x198] ;  /* 0x000066001b0c7625 */ /* 0x000fc400078e020e */
[----:B------:R1:W5:Y:S02]  /*03f0*/  @P1 LDG.E.EL.U16 R26, [R8.64] ;  /* 0x00000004081a1981 */ /* 0x000364000c2e1500 */
[CC--:B0-----:R-:W-:Y:S02]  /*0400*/  IMAD.WIDE R4, R30.reuse, R23.reuse, c[0x0][0x178] ;  /* 0x00005e001e047625 */ /* 0x0c1fe400078e0217 */
[----:B------:R1:W5:Y:S04]  /*0410*/  @P1 LDG.E.EL.U16 R28, [R2.64] ;  /* 0x00000004021c1981 */ /* 0x000368000c2e1500 */
[----:B------:R-:W5:Y:S04]  /*0420*/  @!P0 LDG.E.EL.U16 R29, [R12.64+0x2] ;  /* 0x000002040c1d8981 */ /* 0x000f68000c2e1500 */
[----:B------:R-:W5:Y:S01]  /*0430*/  @P1 LDG.E.EL.U16 R6, [R12.64] ;  /* 0x000000040c061981 */ /* 0x000f62000c2e1500 */
[----:B------:R-:W-:-:S03]  /*0440*/  IMAD.WIDE R30, R30, R23, c[0x0][0x180] ;  /* 0x000060001e1e7625 */ /* 0x000fc600078e0217 */
[----:B------:R0:W5:Y:S04]  /*0450*/  LDG.E.EL R4, [R4.64] ;  /* 0x0000000404047981 */ /* 0x000168000c2e1900 */
[----:B------:R-:W5:Y:S01]  /*0460*/  LDG.E.EL R7, [R30.64] ;  /* 0x000000041e077981 */ /* 0x000f62000c2e1900 */
[----:B-1----:R-:W-:Y:S01]  /*0470*/  IMAD.MOV.U32 R3, RZ, RZ, RZ ;  /* 0x000000ffff037224 */ /* 0x002fe200078e00ff */
[----:B------:R-:W-:Y:S01]  /*0480*/  CS2R R8, SRZ ;  /* 0x0000000000087805 */ /* 0x000fe2000001ff00 */
[----:B------:R-:W-:Y:S02]  /*0490*/  MOV R23, 0x3c000000 ;  /* 0x3c00000000177802 */ /* 0x000fe40000000f00 */
[-C--:B--2---:R-:W-:Y:S02]  /*04a0*/  @!P0 MOV R3, R20.reuse ;  /* 0x0000001400038202 */ /* 0x084fe40000000f00 */
[----:B------:R-:W-:Y:S01]  /*04b0*/  @P1 MOV R8, R20 ;  /* 0x0000001400081202 */ /* 0x000fe20000000f00 */
[----:B---3--:R-:W-:-:S02]  /*04c0*/  @!P0 IMAD.MOV.U32 R9, RZ, RZ, R22 ;  /* 0x000000ffff098224 */ /* 0x008fc400078e0016 */
[-C--:B0-----:R-:W-:Y:S01]  /*04d0*/  FFMA R5, R3, R23.reuse, 9.9999999747524270788e-07 ;  /* 0x358637bd03057423 */ /* 0x081fe20000000017 */
[-C--:B------:R-:W-:Y:S01]  /*04e0*/  FFMA R2, R22, R23.reuse, 9.9999999747524270788e-07 ;  /* 0x358637bd16027423 */ /* 0x080fe20000000017 */
[-C--:B------:R-:W-:Y:S01]  /*04f0*/  FFMA R3, R8, R23.reuse, 9.9999999747524270788e-07 ;  /* 0x358637bd08037423 */ /* 0x080fe20000000017 */
[----:B------:R-:W-:Y:S01]  /*0500*/  MOV R8, RZ ;  /* 0x000000ff00087202 */ /* 0x000fe20000000f00 */
[-C--:B------:R-:W-:Y:S01]  /*0510*/  FFMA R11, R20, R23.reuse, 9.9999999747524270788e-07 ;  /* 0x358637bd140b7423 */ /* 0x080fe20000000017 */
[----:B------:R-:W-:Y:S01]  /*0520*/  @P1 MOV R8, R22 ;  /* 0x0000001600081202 */ /* 0x000fe20000000f00 */
[-C--:B------:R-:W-:Y:S01]  /*0530*/  FFMA R9, R9, R23.reuse, 9.9999999747524270788e-07 ;  /* 0x358637bd09097423 */ /* 0x080fe20000000017 */
[----:B------:R-:W0:Y:S03]  /*0540*/  MUFU.RSQ R5, R5 ;  /* 0x0000000500057308 */ /* 0x000e260000001400 */
[----:B------:R-:W-:-:S05]  /*0550*/  FFMA R8, R8, R23, 9.9999999747524270788e-07 ;  /* 0x358637bd08087423 */ /* 0x000fca0000000017 */
[----:B------:R-:W1:Y:S08]  /*0560*/  MUFU.RSQ R32, R11 ;  /* 0x0000000b00207308 */ /* 0x000e700000001400 */
[----:B------:R-:W2:Y:S08]  /*0570*/  MUFU.RSQ R2, R2 ;  /* 0x0000000200027308 */ /* 0x000eb00000001400 */
[----:B------:R-:W3:Y:S08]  /*0580*/  MUFU.RSQ R3, R3 ;  /* 0x0000000300037308 */ /* 0x000ef00000001400 */
[----:B------:R-:W1:Y:S01]  /*0590*/  MUFU.RSQ R9, R9 ;  /* 0x0000000900097308 */ /* 0x000e620000001400 */
[----:B----4-:R-:W-:-:S07]  /*05a0*/  SHF.L.U32 R0, R0, 0x10, RZ ;  /* 0x0000001000007819 */ /* 0x010fce00000006ff */
[----:B------:R-:W4:Y:S01]  /*05b0*/  MUFU.RSQ R11, R8 ;  /* 0x00000008000b7308 */ /* 0x000f220000001400 */
[----:B-----5:R-:W-:Y:S02]  /*05c0*/  IMAD.U32 R21, R21, 0x10000, RZ ;  /* 0x0001000015157824 */ /* 0x020fe400078e00ff */
[----:B------:R-:W-:Y:S01]  /*05d0*/  IMAD.U32 R17, R17, 0x10000, RZ ;  /* 0x0001000011117824 */ /* 0x000fe200078e00ff */
[----:B0-----:R-:W-:Y:S01]  /*05e0*/  FMUL R0, R5, R0 ;  /* 0x0000000005007220 */ /* 0x001fe20000400000 */
[----:B------:R-:W-:Y:S02]  /*05f0*/  SHF.L.U32 R18, R18, 0x10, RZ ;  /* 0x0000001012127819 */ /* 0x000fe400000006ff */
[----:B------:R-:W-:Y:S01]  /*0600*/  SHF.L.U32 R16, R16, 0x10, RZ ;  /* 0x0000001010107819 */ /* 0x000fe200000006ff */
[----:B-1----:R-:W-:Y:S01]  /*0610*/  FMUL R21, R21, R32 ;  /* 0x0000002015157220 */ /* 0x002fe20000400000 */
[----:B------:R-:W-:Y:S01]  /*0620*/  SHF.L.U32 R24, R24, 0x10, RZ ;  /* 0x0000001018187819 */ /* 0x000fe200000006ff */
[----:B------:R-:W-:Y:S01]  /*0630*/  IMAD.U32 R19, R19, 0x10000, RZ ;  /* 0x0001000013137824 */ /* 0x000fe200078e00ff */
[----:B--2---:R-:W-:Y:S01]  /*0640*/  FMUL R17, R2, R17 ;  /* 0x0000001102117220 */ /* 0x004fe20000400000 */
[----:B------:R-:W-:-:S02]  /*0650*/  SHF.L.U32 R10, R10, 0x10, RZ ;  /* 0x000000100a0a7819 */ /* 0x000fc400000006ff */
[----:B------:R-:W-:Y:S01]  /*0660*/  FFMA R19, -R0, R19, RZ ;  /* 0x0000001300137223 */ /* 0x000fe200000001ff */
[----:B------:R-:W-:Y:S01]  /*0670*/  SHF.L.U32 R26, R26, 0x10, RZ ;  /* 0x000000101a1a7819 */ /* 0x000fe200000006ff */
[----:B---3--:R-:W-:Y:S01]  /*0680*/  FMUL R16, R3, R16 ;  /* 0x0000001003107220 */ /* 0x008fe20000400000 */
[----:B------:R-:W-:Y:S01]  /*0690*/  FMUL R0, R9, R18 ;  /* 0x0000001209007220 */ /* 0x000fe20000400000 */
[----:B------:R-:W-:Y:S01]  /*06a0*/  FMUL R21, R21, R24 ;  /* 0x0000001815157220 */ /* 0x000fe20000400000 */
[----:B------:R-:W-:Y:S01]  /*06b0*/  SHF.L.U32 R5, R28, 0x10, RZ ;  /* 0x000000101c057819 */ /* 0x000fe200000006ff */
[----:B----4-:R-:W-:Y:S01]  /*06c0*/  FMUL R26, R11, R26 ;  /* 0x0000001a0b1a7220 */ /* 0x010fe20000400000 */
[----:B------:R-:W-:Y:S01]  /*06d0*/  FMUL R17, R10, R17 ;  /* 0x000000110a117220 */ /* 0x000fe20000400000 */
[----:B------:R-:W-:Y:S01]  /*06e0*/  IMAD.U32 R29, R29, 0x10000, RZ ;  /* 0x000100001d1d7824 */ /* 0x000fe200078e00ff */
[----:B------:R-:W-:-:S03]  /*06f0*/  SHF.L.U32 R3, R6, 0x10, RZ ;  /* 0x0000001006037819 */ /* 0x000fc600000006ff */
[----:B------:R-:W-:Y:S01]  /*0700*/  FFMA R0, -R0, R29, RZ ;  /* 0x0000001d00007223 */ /* 0x000fe200000001ff */
[----:B------:R-:W-:Y:S01]  /*0710*/  @P0 FMUL R19, R16, R5 ;  /* 0x0000000510130220 */ /* 0x000fe20000400000 */
[C---:B------:R-:W-:Y:S01]  /*0720*/  FMUL R2, R4.reuse, R21 ;  /* 0x0000001504027220 */ /* 0x040fe20000400000 */
[----:B------:R-:W-:Y:S01]  /*0730*/  FMUL R17, R4, R17 ;  /* 0x0000001104117220 */ /* 0x000fe20000400000 */
[----:B------:R-:W-:Y:S02]  /*0740*/  @P0 FMUL R0, R26, R3 ;  /* 0x000000031a000220 */ /* 0x000fe40000400000 */
[C---:B------:R-:W-:Y:S02]  /*0750*/  FFMA R2, R7.reuse, R19, R2 ;  /* 0x0000001307027223 */ /* 0x040fe40000000002 */
[----:B------:R-:W-:-:S05]  /*0760*/  FFMA R17, R7, R0, R17 ;  /* 0x0000000007117223 */ /* 0x000fca0000000011 */
[----:B------:R-:W-:Y:S01]  /*0770*/  F2FP.BF16.PACK_AB R17, R17, R2 ;  /* 0x000000021111723e */ /* 0x000fe200000010ff */
[----:B------:R-:W-:-:S03]  /*0780*/  IMAD.WIDE R2, R15, R14, c[0x0][0x1a0] ;  /* 0x000068000f027625 */ /* 0x000fc600078e020e */
[----:B------:R-:W-:Y:S01]  /*0790*/  PRMT R7, R17, 0x7632, R7 ;  /* 0x0000763211077816 */ /* 0x000fe20000000007 */
[----:B------:R-:W-:Y:S01]  /*07a0*/  IMAD.WIDE R14, R15, R14, c[0x0][0x1a8] ;  /* 0x00006a000f0e7625 */ /* 0x000fe200078e020e */
[----:B------:R-:W-:Y:S04]  /*07b0*/  STG.E.U16 [R2.64], R17 ;  /* 0x0000001102007986 */ /* 0x000fe8000c101504 */
[----:B------:R-:W-:Y:S01]  /*07c0*/  STG.E.U16 [R14.64], R7 ;  /* 0x000000070e007986 */ /* 0x000fe2000c101504 */
[----:B------:R-:W-:Y:S05]  /*07d0*/  EXIT ;  /* 0x000000000000794d */ /* 0x000fea0003800000 */
.L_x_0:
[----:B------:R-:W-:-:S00]  /*07e0*/  BRA `(.L_x_0) ;  /* 0xfffffff000007947 */ /* 0x000fc0000383ffff */
[----:B------:R-:W-:-:S00]  /*07f0*/  NOP ;  /* 0x0000000000007918 */ /* 0x000fc00000000000 */
        /* <DEDUP_REMOVED lines=8> */
.L_x_1:


//--------------------- .nv.global.init           --------------------------
	.section	.nv.global.init,"aw",@progbits
.nv.global.init:
	.type		_$_str,@object
	.size		_$_str,(.L_0 - _$_str)
_$_str:
        /*0000*/ 	.byte	0x5f, 0x5f, 0x43, 0x55, 0x44, 0x41, 0x5f, 0x46, 0x54, 0x5a, 0x00
.L_0:
